	.headerflags	@"EF_CUDA_TEXMODE_UNIFIED EF_CUDA_64BIT_ADDRESS EF_CUDA_ACCELERATORS EF_CUDA_SM90 EF_CUDA_VIRTUAL_SM(EF_CUDA_SM90)"
	.elftype	@"ET_EXEC"


//--------------------- .nv.info                  --------------------------
	.section	.nv.info,"",@"SHT_CUDA_INFO"
	.align	4


	//----- nvinfo : EIATTR_REGCOUNT
	.align		4
        /*0000*/ 	.byte	0x04, 0x2f
        /*0002*/ 	.short	(.L_3 - .L_2)
	.align		4
.L_2:
        /*0004*/ 	.word	index@(triton_poi_fused__native_batch_norm_legit_no_training_relu_6)
        /*0008*/ 	.word	0x00000020


	//----- nvinfo : EIATTR_MIN_STACK_SIZE
	.align		4
.L_3:
        /*000c*/ 	.byte	0x04, 0x12
        /*000e*/ 	.short	(.L_5 - .L_4)
	.align		4
.L_4:
        /*0010*/ 	.word	index@(triton_poi_fused__native_batch_norm_legit_no_training_relu_6)
        /*0014*/ 	.word	0x00000000


	//----- nvinfo : EIATTR_FRAME_SIZE
	.align		4
.L_5:
        /*0018*/ 	.byte	0x04, 0x11
        /*001a*/ 	.short	(.L_7 - .L_6)
	.align		4
.L_6:
        /*001c*/ 	.word	index@(triton_poi_fused__native_batch_norm_legit_no_training_relu_6)
        /*0020*/ 	.word	0x00000000


	//----- nvinfo : EIATTR_MIN_STACK_SIZE
	.align		4
.L_7:
        /*0024*/ 	.byte	0x04, 0x12
        /*0026*/ 	.short	(.L_9 - .L_8)
	.align		4
.L_8:
        /*0028*/ 	.word	index@(triton_poi_fused__native_batch_norm_legit_no_training_relu_6)
        /*002c*/ 	.word	0x00000000
.L_9:


//--------------------- .nv.info.triton_poi_fused__native_batch_norm_legit_no_training_relu_6 --------------------------
	.section	.nv.info.triton_poi_fused__native_batch_norm_legit_no_training_relu_6,"",@"SHT_CUDA_INFO"
	.sectionflags	@""
	.align	4


	//----- nvinfo : EIATTR_CUDA_API_VERSION
	.align		4
        /*0000*/ 	.byte	0x04, 0x37
        /*0002*/ 	.short	(.L_11 - .L_10)
.L_10:
        /*0004*/ 	.word	0x0000007c


	//----- nvinfo : EIATTR_KPARAM_INFO
	.align		4
.L_11:
        /*0008*/ 	.byte	0x04, 0x17
        /*000a*/ 	.short	(.L_13 - .L_12)
.L_12:
        /*000c*/ 	.word	0x00000000
        /*0010*/ 	.short	0x0007
        /*0012*/ 	.short	0x0034
        /*0014*/ 	.byte	0x00, 0xf0, 0x11, 0x00


	//----- nvinfo : EIATTR_KPARAM_INFO
	.align		4
.L_13:
        /*0018*/ 	.byte	0x04, 0x17
        /*001a*/ 	.short	(.L_15 - .L_14)
.L_14:
        /*001c*/ 	.word	0x00000000
        /*0020*/ 	.short	0x0006
        /*0022*/ 	.short	0x0030
        /*0024*/ 	.byte	0x00, 0xf0, 0x11, 0x00


	//----- nvinfo : EIATTR_KPARAM_INFO
	.align		4
.L_15:
        /*0028*/ 	.byte	0x04, 0x17
        /*002a*/ 	.short	(.L_17 - .L_16)
.L_16:
        /*002c*/ 	.word	0x00000000
        /*0030*/ 	.short	0x0005
        /*0032*/ 	.short	0x0028
        /*0034*/ 	.byte	0x00, 0xf4, 0x21, 0x00


	//----- nvinfo : EIATTR_KPARAM_INFO
	.align		4
.L_17:
        /*0038*/ 	.byte	0x04, 0x17
        /*003a*/ 	.short	(.L_19 - .L_18)
.L_18:
        /*003c*/ 	.word	0x00000000
        /*0040*/ 	.short	0x0004
        /*0042*/ 	.short	0x0020
        /*0044*/ 	.byte	0x00, 0xf4, 0x21, 0x00


	//----- nvinfo : EIATTR_KPARAM_INFO
	.align		4
.L_19:
        /*0048*/ 	.byte	0x04, 0x17
        /*004a*/ 	.short	(.L_21 - .L_20)
.L_20:
        /*004c*/ 	.word	0x00000000
        /*0050*/ 	.short	0x0003
        /*0052*/ 	.short	0x0018
        /*0054*/ 	.byte	0x00, 0xf4, 0x21, 0x00


	//----- nvinfo : EIATTR_KPARAM_INFO
	.align		4
.L_21:
        /*0058*/ 	.byte	0x04, 0x17
        /*005a*/ 	.short	(.L_23 - .L_22)
.L_22:
        /*005c*/ 	.word	0x00000000
        /*0060*/ 	.short	0x0002
        /*0062*/ 	.short	0x0010
        /*0064*/ 	.byte	0x00, 0xf4, 0x21, 0x00


	//----- nvinfo : EIATTR_KPARAM_INFO
	.align		4
.L_23:
        /*0068*/ 	.byte	0x04, 0x17
        /*006a*/ 	.short	(.L_25 - .L_24)
.L_24:
        /*006c*/ 	.word	0x00000000
        /*0070*/ 	.short	0x0001
        /*0072*/ 	.short	0x0008
        /*0074*/ 	.byte	0x00, 0xf4, 0x21, 0x00


	//----- nvinfo : EIATTR_KPARAM_INFO
	.align		4
.L_25:
        /*0078*/ 	.byte	0x04, 0x17
        /*007a*/ 	.short	(.L_27 - .L_26)
.L_26:
        /*007c*/ 	.word	0x00000000
        /*0080*/ 	.short	0x0000
        /*0082*/ 	.short	0x0000
        /*0084*/ 	.byte	0x00, 0xf4, 0x21, 0x00


	//----- nvinfo : EIATTR_SPARSE_MMA_MASK
	.align		4
.L_27:
        /*0088*/ 	.byte	0x03, 0x50
        /*008a*/ 	.short	0x0000


	//----- nvinfo : EIATTR_MAXREG_COUNT
	.align		4
        /*008c*/ 	.byte	0x03, 0x1b
        /*008e*/ 	.short	0x00ff


	//----- nvinfo : EIATTR_EXIT_INSTR_OFFSETS
	.align		4
        /*0090*/ 	.byte	0x04, 0x1c
        /*0092*/ 	.short	(.L_29 - .L_28)


	//   ....[0]....
.L_28:
        /*0094*/ 	.word	0x000011e0


	//   ....[1]....
        /*0098*/ 	.word	0x00001280


	//----- nvinfo : EIATTR_REQNTID
	.align		4
.L_29:
        /*009c*/ 	.byte	0x04, 0x10
        /*009e*/ 	.short	(.L_31 - .L_30)
.L_30:
        /*00a0*/ 	.word	0x00000080
        /*00a4*/ 	.word	0x00000001
        /*00a8*/ 	.word	0x00000001


	//----- nvinfo : EIATTR_CBANK_PARAM_SIZE
	.align		4
.L_31:
        /*00ac*/ 	.byte	0x03, 0x19
        /*00ae*/ 	.short	0x0038


	//----- nvinfo : EIATTR_PARAM_CBANK
	.align		4
        /*00b0*/ 	.byte	0x04, 0x0a
        /*00b2*/ 	.short	(.L_33 - .L_32)
	.align		4
.L_32:
        /*00b4*/ 	.word	index@(.nv.constant0.triton_poi_fused__native_batch_norm_legit_no_training_relu_6)
        /*00b8*/ 	.short	0x0210
        /*00ba*/ 	.short	0x0038


	//----- nvinfo : EIATTR_SW_WAR
	.align		4
.L_33:
        /*00bc*/ 	.byte	0x04, 0x36
        /*00be*/ 	.short	(.L_35 - .L_34)
.L_34:
        /*00c0*/ 	.word	0x00000008
.L_35:


//--------------------- .nv.callgraph             --------------------------
	.section	.nv.callgraph,"",@"SHT_CUDA_CALLGRAPH"
	.align	4
	.sectionentsize	8
	.align		4
        /*0000*/ 	.word	0x00000000
	.align		4
        /*0004*/ 	.word	0xffffffff
	.align		4
        /*0008*/ 	.word	0x00000000
	.align		4
        /*000c*/ 	.word	0xfffffffe
	.align		4
        /*0010*/ 	.word	0x00000000
	.align		4
        /*0014*/ 	.word	0xfffffffd
	.align		4
        /*0018*/ 	.word	0x00000000
	.align		4
        /*001c*/ 	.word	0xfffffffc


//--------------------- .nv.constant4             --------------------------
	.section	.nv.constant4,"a",@progbits
	.align	8
	.align		8
.nv.constant4:
        /*0000*/ 	.dword	_$_str
	.align		8
        /*0008*/ 	.dword	_$_str_$_2


//--------------------- .text.triton_poi_fused__native_batch_norm_legit_no_training_relu_6 --------------------------
	.section	.text.triton_poi_fused__native_batch_norm_legit_no_training_relu_6,"ax",@progbits
	.sectionflags	@"SHF_BARRIERS=1"
	.align	128
        .global         triton_poi_fused__native_batch_norm_legit_no_training_relu_6
        .type           triton_poi_fused__native_batch_norm_legit_no_training_relu_6,@function
        .size           triton_poi_fused__native_batch_norm_legit_no_training_relu_6,(.L_x_1 - triton_poi_fused__native_batch_norm_legit_no_training_relu_6)
        .other          triton_poi_fused__native_batch_norm_legit_no_training_relu_6,@"STO_CUDA_ENTRY STV_DEFAULT"
triton_poi_fused__native_batch_norm_legit_no_training_relu_6:
.text.triton_poi_fused__native_batch_norm_legit_no_training_relu_6:
[----:B------:R-:W0:Y:S01]  /*0000*/  LDC R1, c[0x0][0x28] ;  /* 0x00000a00ff017b82 */ /* 0x000e220000000800 */
[----:B------:R-:W1:Y:S07]  /*0010*/  S2R R2, SR_CTAID.Y ;  /* 0x0000000000027919 */ /* 0x000e6e0000002600 */
[----:B------:R-:W2:Y:S01]  /*0020*/  LDC.64 R10, c[0x0][0x220] ;  /* 0x00008800ff0a7b82 */ /* 0x000ea20000000a00 */
[----:B------:R-:W-:Y:S01]  /*0030*/  CS2R R6, SRZ ;  /* 0x0000000000067805 */ /* 0x000fe2000001ff00 */
[----:B------:R-:W-:Y:S01]  /*0040*/  ULDC.64 UR6, c[0x0][0x208] ;  /* 0x0000820000067ab9 */ /* 0x000fe20000000a00 */
[----:B------:R-:W3:Y:S01]  /*0050*/  S2R R0, SR_TID.X ;  /* 0x0000000000007919 */ /* 0x000ee20000002100 */
[----:B------:R-:W4:Y:S04]  /*0060*/  S2R R8, SR_CTAID.X ;  /* 0x0000000000087919 */ /* 0x000f280000002500 */
[----:B------:R-:W5:Y:S08]  /*0070*/  LDC.64 R24, c[0x0][0x210] ;  /* 0x00008400ff187b82 */ /* 0x000f700000000a00 */
[----:B------:R-:W4:Y:S01]  /*0080*/  LDC.64 R20, c[0x0][0x218] ;  /* 0x00008600ff147b82 */ /* 0x000f220000000a00 */
[----:B-1----:R-:W-:-:S02]  /*0090*/  IMAD.SHL.U32 R2, R2, 0x20, RZ ;  /* 0x0000002002027824 */ /* 0x002fc400078e00ff */
[----:B---3--:R-:W-:-:S05]  /*00a0*/  IMAD.SHL.U32 R3, R0, 0x4, RZ ;  /* 0x0000000400037824 */ /* 0x008fca00078e00ff */
[----:B------:R-:W-:-:S04]  /*00b0*/  LOP3.LUT R3, R2, 0x1c, R3, 0xf8, !PT ;  /* 0x0000001c02037812 */ /* 0x000fc800078ef803 */
[C---:B------:R-:W-:Y:S01]  /*00c0*/  ISETP.GE.AND P2, PT, R3.reuse, 0x600, PT ;  /* 0x000006000300780c */ /* 0x040fe20003f46270 */
[----:B------:R-:W-:-:S05]  /*00d0*/  IMAD.HI R4, R3, 0x2aaaaaab, RZ ;  /* 0x2aaaaaab03047827 */ /* 0x000fca00078e02ff */
[----:B------:R-:W-:-:S04]  /*00e0*/  SHF.R.U32.HI R5, RZ, 0x1f, R4 ;  /* 0x0000001fff057819 */ /* 0x000fc80000011604 */
[----:B------:R-:W-:Y:S02]  /*00f0*/  LEA.HI.SX32 R14, R4, R5, 0x1a ;  /* 0x00000005040e7211 */ /* 0x000fe400078fd2ff */
[----:B------:R-:W-:-:S03]  /*0100*/  CS2R R4, SRZ ;  /* 0x0000000000047805 */ /* 0x000fc6000001ff00 */
[----:B------:R-:W-:-:S04]  /*0110*/  IMAD R23, R14, -0x180, R3 ;  /* 0xfffffe800e177824 */ /* 0x000fc800078e0203 */
[----:B--2---:R-:W-:-:S05]  /*0120*/  IMAD.WIDE R10, R23, 0x4, R10 ;  /* 0x00000004170a7825 */ /* 0x004fca00078e020a */
[----:B------:R1:W2:Y:S01]  /*0130*/  @!P2 LDG.E.EL.128 R4, desc[UR6][R10.64] ;  /* 0x000000060a04a981 */ /* 0x0002a2000c2e1d00 */
[----:B------:R-:W-:Y:S01]  /*0140*/  SHF.R.U32.HI R12, RZ, 0x3, R0 ;  /* 0x00000003ff0c7819 */ /* 0x000fe20000011600 */
[----:B----4-:R-:W-:Y:S02]  /*0150*/  IMAD.SHL.U32 R3, R8, 0x20, RZ ;  /* 0x0000002008037824 */ /* 0x010fe400078e00ff */
[----:B------:R-:W-:Y:S01]  /*0160*/  IMAD R9, R14, 0x5a180, R23 ;  /* 0x0005a1800e097824 */ /* 0x000fe200078e0217 */
[----:B------:R-:W-:-:S04]  /*0170*/  SGXT.U32 R12, R12, 0x4 ;  /* 0x000000040c0c781a */ /* 0x000fc80000000000 */
[----:B------:R-:W-:Y:S02]  /*0180*/  LOP3.LUT R8, R3, R12, RZ, 0xfc, !PT ;  /* 0x0000000c03087212 */ /* 0x000fe400078efcff */
[----:B-1----:R-:W-:Y:S02]  /*0190*/  CS2R R10, SRZ ;  /* 0x00000000000a7805 */ /* 0x002fe4000001ff00 */
[----:B------:R-:W-:Y:S02]  /*01a0*/  LOP3.LUT R12, R3, 0x10, R12, 0xfe, !PT ;  /* 0x00000010030c7812 */ /* 0x000fe400078efe0c */
[C---:B------:R-:W-:Y:S01]  /*01b0*/  ISETP.LT.AND P0, PT, R8.reuse, 0x3c1, !P2 ;  /* 0x000003c10800780c */ /* 0x040fe20005701270 */
[----:B------:R-:W-:Y:S01]  /*01c0*/  IMAD R27, R8, 0x180, R9 ;  /* 0x00000180081b7824 */ /* 0x000fe200078e0209 */
[----:B------:R-:W-:Y:S02]  /*01d0*/  ISETP.LT.AND P1, PT, R12, 0x3c1, !P2 ;  /* 0x000003c10c00780c */ /* 0x000fe40005721270 */
[----:B------:R-:W-:Y:S01]  /*01e0*/  CS2R R8, SRZ ;  /* 0x0000000000087805 */ /* 0x000fe2000001ff00 */
[----:B------:R-:W-:-:S02]  /*01f0*/  VIADD R13, R27, 0x1800 ;  /* 0x000018001b0d7836 */ /* 0x000fc40000000000 */
[----:B-----5:R-:W-:Y:S01]  /*0200*/  IMAD.WIDE R26, R27, 0x4, R24 ;  /* 0x000000041b1a7825 */ /* 0x020fe200078e0218 */
[----:B------:R-:W-:-:S03]  /*0210*/  CS2R R14, SRZ ;  /* 0x00000000000e7805 */ /* 0x000fc6000001ff00 */
[----:B------:R-:W-:Y:S01]  /*0220*/  IMAD.WIDE R24, R13, 0x4, R24 ;  /* 0x000000040d187825 */ /* 0x000fe200078e0218 */
[----:B------:R-:W-:Y:S01]  /*0230*/  CS2R R12, SRZ ;  /* 0x00000000000c7805 */ /* 0x000fe2000001ff00 */
[----:B------:R-:W3:Y:S01]  /*0240*/  @P0 LDG.E.EL.128 R8, desc[UR6][R26.64] ;  /* 0x000000061a080981 */ /* 0x000ee2000c2e1d00 */
[----:B------:R-:W-:Y:S01]  /*0250*/  CS2R R16, SRZ ;  /* 0x0000000000107805 */ /* 0x000fe2000001ff00 */
[----:B0-----:R-:W-:Y:S01]  /*0260*/  IMAD.WIDE R20, R23, 0x4, R20 ;  /* 0x0000000417147825 */ /* 0x001fe200078e0214 */
[----:B------:R-:W-:-:S04]  /*0270*/  CS2R R18, SRZ ;  /* 0x0000000000127805 */ /* 0x000fc8000001ff00 */
[----:B------:R0:W3:Y:S04]  /*0280*/  @!P2 LDG.E.EL.128 R12, desc[UR6][R20.64] ;  /* 0x00000006140ca981 */ /* 0x0000e8000c2e1d00 */
[----:B------:R1:W4:Y:S01]  /*0290*/  @P1 LDG.E.EL.128 R16, desc[UR6][R24.64] ;  /* 0x0000000618101981 */ /* 0x000322000c2e1d00 */
[----:B0-----:R-:W0:Y:S08]  /*02a0*/  LDC.64 R20, c[0x0][0x230] ;  /* 0x00008c00ff147b82 */ /* 0x001e300000000a00 */
[----:B-1----:R-:W1:Y:S01]  /*02b0*/  LDC.64 R24, c[0x0][0x228] ;  /* 0x00008a00ff187b82 */ /* 0x002e620000000a00 */
[----:B0-----:R-:W-:-:S04]  /*02c0*/  IMAD.WIDE R20, R23, 0x4, R20 ;  /* 0x0000000417147825 */ /* 0x001fc800078e0214 */
[----:B-1----:R-:W-:-:S04]  /*02d0*/  IMAD.WIDE R24, R23, 0x4, R24 ;  /* 0x0000000417187825 */ /* 0x002fc800078e0218 */
[----:B--2---:R-:W-:Y:S01]  /*02e0*/  FADD R4, R4, 0.0010000000474974513054 ;  /* 0x3a83126f04047421 */ /* 0x004fe20000000000 */
[----:B------:R-:W-:-:S03]  /*02f0*/  FADD R5, R5, 0.0010000000474974513054 ;  /* 0x3a83126f05057421 */ /* 0x000fc60000000000 */
[----:B------:R-:W0:Y:S08]  /*0300*/  MUFU.SQRT R27, R4 ;  /* 0x00000004001b7308 */ /* 0x000e300000002000 */
[----:B------:R1:W2:Y:S01]  /*0310*/  MUFU.SQRT R22, R5 ;  /* 0x0000000500167308 */ /* 0x0002a20000002000 */
[C---:B0-----:R-:W-:Y:S02]  /*0320*/  FSETP.GT.AND P0, PT, R27.reuse, 8.50705917302346158658e+37, PT ;  /* 0x7e8000001b00780b */ /* 0x041fe40003f04000 */
[----:B------:R-:W-:Y:S01]  /*0330*/  FSETP.GEU.AND P3, PT, R27, 1.175494350822287508e-38, PT ;  /* 0x008000001b00780b */ /* 0x000fe20003f6e000 */
[----:B-1----:R-:W-:Y:S01]  /*0340*/  IMAD.MOV.U32 R5, RZ, RZ, 0x3e800000 ;  /* 0x3e800000ff057424 */ /* 0x002fe200078e00ff */
[----:B--2---:R-:W-:-:S02]  /*0350*/  FSETP.GT.AND P1, PT, R22, 8.50705917302346158658e+37, PT ;  /* 0x7e8000001600780b */ /* 0x004fc40003f24000 */
[----:B------:R-:W-:Y:S02]  /*0360*/  FSETP.GEU.AND P4, PT, R22, 1.175494350822287508e-38, PT ;  /* 0x008000001600780b */ /* 0x000fe40003f8e000 */
[----:B------:R-:W-:-:S05]  /*0370*/  FSEL R29, R5, 1, P1 ;  /* 0x3f800000051d7808 */ /* 0x000fca0000800000 */
[----:B------:R-:W-:Y:S01]  /*0380*/  @P0 FMUL R27, R27, 0.25 ;  /* 0x3e8000001b1b0820 */ /* 0x000fe20000400000 */
[----:B---3--:R-:W-:Y:S01]  /*0390*/  FADD R4, -R12, R8 ;  /* 0x000000080c047221 */ /* 0x008fe20000000100 */
[----:B------:R-:W-:Y:S01]  /*03a0*/  FADD R26, -R14, R10 ;  /* 0x0000000a0e1a7221 */ /* 0x000fe20000000100 */
[----:B------:R-:W-:Y:S01]  /*03b0*/  FADD R28, -R15, R11 ;  /* 0x0000000b0f1c7221 */ /* 0x000fe20000000100 */
[----:B------:R-:W-:Y:S01]  /*03c0*/  @!P3 FMUL R27, R27, 16777216 ;  /* 0x4b8000001b1bb820 */ /* 0x000fe20000400000 */
[----:B----4-:R-:W-:Y:S01]  /*03d0*/  FADD R16, -R12, R16 ;  /* 0x000000100c107221 */ /* 0x010fe20000000100 */
[----:B------:R-:W-:Y:S01]  /*03e0*/  FSEL R12, R5, 1, P0 ;  /* 0x3f800000050c7808 */ /* 0x000fe20000000000 */
[----:B------:R-:W-:Y:S01]  /*03f0*/  FADD R17, -R13, R17 ;  /* 0x000000110d117221 */ /* 0x000fe20000000100 */
[----:B------:R-:W-:Y:S01]  /*0400*/  @P1 FMUL R22, R22, 0.25 ;  /* 0x3e80000016161820 */ /* 0x000fe20000400000 */
[----:B------:R-:W-:Y:S01]  /*0410*/  FADD R18, -R14, R18 ;  /* 0x000000120e127221 */ /* 0x000fe20000000100 */
[----:B------:R-:W0:Y:S01]  /*0420*/  MUFU.RCP R27, R27 ;  /* 0x0000001b001b7308 */ /* 0x000e220000001000 */
[----:B------:R-:W-:Y:S01]  /*0430*/  @!P3 FMUL R12, R12, 16777216 ;  /* 0x4b8000000c0cb820 */ /* 0x000fe20000400000 */
[----:B------:R-:W-:Y:S01]  /*0440*/  @!P4 FMUL R22, R22, 16777216 ;  /* 0x4b8000001616c820 */ /* 0x000fe20000400000 */
[----:B------:R-:W-:Y:S01]  /*0450*/  @!P4 FMUL R29, R29, 16777216 ;  /* 0x4b8000001d1dc820 */ /* 0x000fe20000400000 */
[----:B------:R-:W-:Y:S01]  /*0460*/  FADD R19, -R15, R19 ;  /* 0x000000130f137221 */ /* 0x000fe20000000100 */
[----:B------:R-:W-:-:S03]  /*0470*/  CS2R R10, SRZ ;  /* 0x00000000000a7805 */ /* 0x000fc6000001ff00 */
[----:B------:R1:W2:Y:S01]  /*0480*/  MUFU.RCP R8, R22 ;  /* 0x0000001600087308 */ /* 0x0002a20000001000 */
[----:B------:R-:W-:Y:S01]  /*0490*/  CS2R R14, SRZ ;  /* 0x00000000000e7805 */ /* 0x000fe2000001ff00 */
[----:B0-----:R-:W-:Y:S01]  /*04a0*/  FMUL R27, R27, R12 ;  /* 0x0000000c1b1b7220 */ /* 0x001fe20000400000 */
[----:B-1----:R-:W-:Y:S01]  /*04b0*/  FADD R22, -R13, R9 ;  /* 0x000000090d167221 */ /* 0x002fe20000000100 */
[----:B------:R-:W-:Y:S01]  /*04c0*/  CS2R R12, SRZ ;  /* 0x00000000000c7805 */ /* 0x000fe2000001ff00 */
[----:B--2---:R-:W-:Y:S01]  /*04d0*/  FMUL R29, R8, R29 ;  /* 0x0000001d081d7220 */ /* 0x004fe20000400000 */
[----:B------:R-:W-:-:S04]  /*04e0*/  CS2R R8, SRZ ;  /* 0x0000000000087805 */ /* 0x000fc8000001ff00 */
[----:B------:R-:W2:Y:S04]  /*04f0*/  @!P2 LDG.E.EL.128 R12, desc[UR6][R20.64] ;  /* 0x00000006140ca981 */ /* 0x000ea8000c2e1d00 */
[----:B------:R0:W2:Y:S01]  /*0500*/  @!P2 LDG.E.EL.128 R8, desc[UR6][R24.64] ;  /* 0x000000061808a981 */ /* 0x0000a2000c2e1d00 */
[----:B------:R-:W-:-:S06]  /*0510*/  FADD R7, R7, 0.0010000000474974513054 ;  /* 0x3a83126f07077421 */ /* 0x000fcc0000000000 */
[----:B------:R-:W1:Y:S01]  /*0520*/  MUFU.SQRT R7, R7 ;  /* 0x0000000700077308 */ /* 0x000e620000002000 */
[----:B------:R-:W-:Y:S02]  /*0530*/  FADD R23, R6, 0.0010000000474974513054 ;  /* 0x3a83126f06177421 */ /* 0x000fe40000000000 */
[----:B------:R-:W3:Y:S05]  /*0540*/  S2R R6, SR_TID.X ;  /* 0x0000000000067919 */ /* 0x000eea0000002100 */
[----:B0-----:R-:W0:Y:S01]  /*0550*/  MUFU.SQRT R24, R23 ;  /* 0x0000001700187308 */ /* 0x001e220000002000 */
[C---:B-1----:R-:W-:Y:S02]  /*0560*/  FSETP.GT.AND P1, PT, R7.reuse, 8.50705917302346158658e+37, PT ;  /* 0x7e8000000700780b */ /* 0x042fe40003f24000 */
[----:B------:R-:W-:Y:S01]  /*0570*/  FSETP.GEU.AND P3, PT, R7, 1.175494350822287508e-38, PT ;  /* 0x008000000700780b */ /* 0x000fe20003f6e000 */
[----:B------:R-:W1:Y:S01]  /*0580*/  S2UR UR5, SR_CgaCtaId ;  /* 0x00000000000579c3 */ /* 0x000e620000008800 */
[----:B0-----:R-:W-:-:S09]  /*0590*/  FSETP.GT.AND P0, PT, R24, 8.50705917302346158658e+37, PT ;  /* 0x7e8000001800780b */ /* 0x001fd20003f04000 */
[----:B------:R-:W-:Y:S01]  /*05a0*/  @P1 FMUL R7, R7, 0.25 ;  /* 0x3e80000007071820 */ /* 0x000fe20000400000 */
[----:B------:R-:W-:-:S03]  /*05b0*/  FSETP.GEU.AND P2, PT, R24, 1.175494350822287508e-38, PT ;  /* 0x008000001800780b */ /* 0x000fc60003f4e000 */
[----:B------:R-:W-:Y:S01]  /*05c0*/  @!P3 FMUL R7, R7, 16777216 ;  /* 0x4b8000000707b820 */ /* 0x000fe20000400000 */
[C---:B------:R-:W-:Y:S01]  /*05d0*/  FMUL R21, R27.reuse, R16 ;  /* 0x000000101b157220 */ /* 0x040fe20000400000 */
[----:B------:R-:W-:Y:S02]  /*05e0*/  FMUL R27, R27, R4 ;  /* 0x000000041b1b7220 */ /* 0x000fe40000400000 */
[----:B------:R-:W0:Y:S01]  /*05f0*/  MUFU.RCP R20, R7 ;  /* 0x0000000700147308 */ /* 0x000e220000001000 */
[C---:B------:R-:W-:Y:S01]  /*0600*/  FSEL R16, R5.reuse, 1, P0 ;  /* 0x3f80000005107808 */ /* 0x040fe20000000000 */
[----:B------:R-:W-:Y:S01]  /*0610*/  @P0 FMUL R24, R24, 0.25 ;  /* 0x3e80000018180820 */ /* 0x000fe20000400000 */
[----:B------:R-:W-:Y:S01]  /*0620*/  FSEL R5, R5, 1, P1 ;  /* 0x3f80000005057808 */ /* 0x000fe20000800000 */
[----:B------:R-:W-:Y:S02]  /*0630*/  UMOV UR4, 0x400 ;  /* 0x0000040000047882 */ /* 0x000fe40000000000 */
[----:B------:R-:W-:-:S02]  /*0640*/  @!P2 FMUL R24, R24, 16777216 ;  /* 0x4b8000001818a820 */ /* 0x000fc40000400000 */
[----:B------:R-:W-:Y:S01]  /*0650*/  @!P3 FMUL R5, R5, 16777216 ;  /* 0x4b8000000505b820 */ /* 0x000fe20000400000 */
[----:B-1----:R-:W-:Y:S01]  /*0660*/  UPRMT UR4, UR5, 0x654, UR4 ;  /* 0x0000065405047896 */ /* 0x002fe20008000004 */
[----:B------:R-:W1:Y:S02]  /*0670*/  MUFU.RCP R23, R24 ;  /* 0x0000001800177308 */ /* 0x000e640000001000 */
[----:B0-----:R-:W-:Y:S01]  /*0680*/  FMUL R20, R20, R5 ;  /* 0x0000000514147220 */ /* 0x001fe20000400000 */
[----:B------:R-:W-:-:S04]  /*0690*/  @!P2 FMUL R16, R16, 16777216 ;  /* 0x4b8000001010a820 */ /* 0x000fc80000400000 */
[----:B-1----:R-:W-:Y:S01]  /*06a0*/  FMUL R23, R23, R16 ;  /* 0x0000001017177220 */ /* 0x002fe20000400000 */
[----:B------:R-:W-:Y:S01]  /*06b0*/  LOP3.LUT R3, R3, 0x1f, R0, 0xf8, !PT ;  /* 0x0000001f03037812 */ /* 0x000fe200078ef800 */
[----:B------:R-:W-:Y:S01]  /*06c0*/  FMUL R28, R20, R28 ;  /* 0x0000001c141c7220 */ /* 0x000fe20000400000 */
[-CC-:B--2---:R-:W-:Y:S01]  /*06d0*/  FFMA R4, R27, R8.reuse, R12.reuse ;  /* 0x000000081b047223 */ /* 0x184fe2000000000c */
[----:B------:R-:W-:Y:S01]  /*06e0*/  FFMA R8, R21, R8, R12 ;  /* 0x0000000815087223 */ /* 0x000fe2000000000c */
[----:B---3--:R-:W-:Y:S01]  /*06f0*/  IMAD.SHL.U32 R12, R6, 0x80, RZ ;  /* 0x00000080060c7824 */ /* 0x008fe200078e00ff */
[----:B------:R-:W-:-:S04]  /*0700*/  SHF.R.U32.HI R21, RZ, 0x3, R6 ;  /* 0x00000003ff157819 */ /* 0x000fc80000011606 */
[----:B------:R-:W-:Y:S02]  /*0710*/  SGXT.U32 R21, R21, 0x4 ;  /* 0x000000041515781a */ /* 0x000fe40000000000 */
[----:B------:R-:W-:-:S04]  /*0720*/  LOP3.LUT R12, R12, 0x380, RZ, 0xc0, !PT ;  /* 0x000003800c0c7812 */ /* 0x000fc800078ec0ff */
[C---:B------:R-:W-:Y:S02]  /*0730*/  LOP3.LUT R5, R12.reuse, R21, RZ, 0xfc, !PT ;  /* 0x000000150c057212 */ /* 0x040fe400078efcff */
[----:B------:R-:W-:-:S04]  /*0740*/  LOP3.LUT R21, R12, 0x40, RZ, 0xfc, !PT ;  /* 0x000000400c157812 */ /* 0x000fc800078efcff */
[----:B------:R-:W-:Y:S02]  /*0750*/  LEA.HI R24, R21, UR4, RZ, 0x1d ;  /* 0x0000000415187c11 */ /* 0x000fe4000f8fe8ff */
[----:B------:R-:W-:-:S04]  /*0760*/  SHF.R.U32.HI R21, RZ, 0x5, R0 ;  /* 0x00000005ff157819 */ /* 0x000fc80000011600 */
[----:B------:R-:W-:-:S04]  /*0770*/  SGXT.U32 R21, R21, 0x2 ;  /* 0x000000021515781a */ /* 0x000fc80000000000 */
[----:B------:R-:W-:Y:S01]  /*0780*/  LOP3.LUT R2, R21, R2, RZ, 0xfc, !PT ;  /* 0x0000000215027212 */ /* 0x000fe200078efcff */
[----:B------:R-:W-:Y:S01]  /*0790*/  FMUL R21, R23, R18 ;  /* 0x0000001217157220 */ /* 0x000fe20000400000 */
[C---:B------:R-:W-:Y:S02]  /*07a0*/  LOP3.LUT R7, R12.reuse, 0x20, RZ, 0xfc, !PT ;  /* 0x000000200c077812 */ /* 0x040fe400078efcff */
[----:B------:R-:W-:Y:S01]  /*07b0*/  LOP3.LUT R25, R12, 0x60, RZ, 0xfc, !PT ;  /* 0x000000600c197812 */ /* 0x000fe200078efcff */
[----:B------:R-:W-:Y:S01]  /*07c0*/  IMAD.HI R18, R2, 0x2aaaaaab, RZ ;  /* 0x2aaaaaab02127827 */ /* 0x000fe200078e02ff */
[----:B------:R-:W-:Y:S02]  /*07d0*/  LEA.HI R16, R12, UR4, RZ, 0x1d ;  /* 0x000000040c107c11 */ /* 0x000fe4000f8fe8ff */
[----:B------:R-:W-:Y:S01]  /*07e0*/  LEA.HI R12, R7, UR4, RZ, 0x1d ;  /* 0x00000004070c7c11 */ /* 0x000fe2000f8fe8ff */
[----:B------:R-:W-:Y:S02]  /*07f0*/  IMAD R7, R5, 0x4, R24 ;  /* 0x0000000405077824 */ /* 0x000fe400078e0218 */
[----:B------:R-:W-:Y:S01]  /*0800*/  FMUL R24, R29, R17 ;  /* 0x000000111d187220 */ /* 0x000fe20000400000 */
[----:B------:R-:W-:Y:S01]  /*0810*/  FMUL R23, R23, R26 ;  /* 0x0000001a17177220 */ /* 0x000fe20000400000 */
[----:B------:R-:W-:Y:S01]  /*0820*/  SHF.R.U32.HI R17, RZ, 0x1f, R18 ;  /* 0x0000001fff117819 */ /* 0x000fe20000011612 */
[----:B------:R-:W-:Y:S01]  /*0830*/  FMUL R26, R29, R22 ;  /* 0x000000161d1a7220 */ /* 0x000fe20000400000 */
[----:B------:R-:W-:-:S02]  /*0840*/  LEA.HI R25, R25, UR4, RZ, 0x1d ;  /* 0x0000000419197c11 */ /* 0x000fc4000f8fe8ff */
[----:B------:R-:W-:Y:S01]  /*0850*/  LEA.HI.SX32 R17, R18, R17, 0x1a ;  /* 0x0000001112117211 */ /* 0x000fe200078fd2ff */
[-CC-:B------:R-:W-:Y:S01]  /*0860*/  FFMA R18, R26, R9.reuse, R13.reuse ;  /* 0x000000091a127223 */ /* 0x180fe2000000000d */
[----:B------:R-:W-:Y:S01]  /*0870*/  FFMA R13, R24, R9, R13 ;  /* 0x00000009180d7223 */ /* 0x000fe2000000000d */
[----:B------:R-:W-:Y:S02]  /*0880*/  SHF.R.U32.HI R9, RZ, 0x3, R0 ;  /* 0x00000003ff097819 */ /* 0x000fe40000011600 */
[----:B------:R-:W-:Y:S01]  /*0890*/  LOP3.LUT R0, R6, 0x7f, RZ, 0xc0, !PT ;  /* 0x0000007f06007812 */ /* 0x000fe200078ec0ff */
[C---:B------:R-:W-:Y:S02]  /*08a0*/  IMAD R16, R5.reuse, 0x4, R16 ;  /* 0x0000000405107824 */ /* 0x040fe400078e0210 */
[----:B------:R-:W-:Y:S01]  /*08b0*/  FMUL R22, R20, R19 ;  /* 0x0000001314167220 */ /* 0x000fe20000400000 */
[C---:B------:R-:W-:Y:S02]  /*08c0*/  IMAD R12, R5.reuse, 0x4, R12 ;  /* 0x00000004050c7824 */ /* 0x040fe400078e020c */
[----:B------:R-:W-:Y:S01]  /*08d0*/  IMAD R5, R5, 0x4, R25 ;  /* 0x0000000405057824 */ /* 0x000fe200078e0219 */
[----:B------:R-:W-:Y:S01]  /*08e0*/  LOP3.LUT R25, R0, 0x280, RZ, 0xfc, !PT ;  /* 0x0000028000197812 */ /* 0x000fe200078efcff */
[----:B------:R-:W-:Y:S01]  /*08f0*/  FFMA R20, R21, R10, R14 ;  /* 0x0000000a15147223 */ /* 0x000fe2000000000e */
[-CC-:B------:R-:W-:Y:S01]  /*0900*/  FFMA R21, R28, R11.reuse, R15.reuse ;  /* 0x0000000b1c157223 */ /* 0x180fe2000000000f */
[----:B------:R-:W-:Y:S01]  /*0910*/  FFMA R22, R22, R11, R15 ;  /* 0x0000000b16167223 */ /* 0x000fe2000000000f */
[----:B------:R-:W-:-:S02]  /*0920*/  LOP3.LUT R11, R0, 0x180, RZ, 0xfc, !PT ;  /* 0x00000180000b7812 */ /* 0x000fc400078efcff */
[C---:B------:R-:W-:Y:S02]  /*0930*/  LOP3.LUT R15, R0.reuse, 0x200, RZ, 0xfc, !PT ;  /* 0x00000200000f7812 */ /* 0x040fe400078efcff */
[----:B------:R-:W-:Y:S02]  /*0940*/  SHF.R.U32.HI R25, RZ, 0x3, R25 ;  /* 0x00000003ff197819 */ /* 0x000fe40000011619 */
[----:B------:R-:W-:Y:S02]  /*0950*/  LOP3.LUT R27, R0, 0x300, RZ, 0xfc, !PT ;  /* 0x00000300001b7812 */ /* 0x000fe400078efcff */
[----:B------:R-:W-:Y:S02]  /*0960*/  SHF.R.U32.HI R11, RZ, 0x3, R11 ;  /* 0x00000003ff0b7819 */ /* 0x000fe4000001160b */
[----:B------:R-:W-:Y:S02]  /*0970*/  SHF.R.U32.HI R15, RZ, 0x3, R15 ;  /* 0x00000003ff0f7819 */ /* 0x000fe4000001160f */
[----:B------:R-:W-:-:S02]  /*0980*/  LOP3.LUT R25, R25, 0x5c, RZ, 0xc0, !PT ;  /* 0x0000005c19197812 */ /* 0x000fc400078ec0ff */
[----:B------:R-:W-:Y:S02]  /*0990*/  SHF.R.U32.HI R27, RZ, 0x3, R27 ;  /* 0x00000003ff1b7819 */ /* 0x000fe4000001161b */
[----:B------:R-:W-:Y:S01]  /*09a0*/  FSETP.GEU.AND P0, PT, R4, RZ, PT ;  /* 0x000000ff0400720b */ /* 0x000fe20003f0e000 */
[----:B------:R-:W-:Y:S01]  /*09b0*/  FFMA R19, R23, R10, R14 ;  /* 0x0000000a17137223 */ /* 0x000fe2000000000e */
[----:B------:R-:W-:Y:S01]  /*09c0*/  LOP3.LUT R11, R11, 0x3c, RZ, 0xc0, !PT ;  /* 0x0000003c0b0b7812 */ /* 0x000fe200078ec0ff */
[----:B------:R-:W-:Y:S01]  /*09d0*/  VIADD R25, R25, UR4 ;  /* 0x0000000419197c36 */ /* 0x000fe20008000000 */
[----:B------:R-:W-:Y:S02]  /*09e0*/  LOP3.LUT R15, R15, 0x4c, RZ, 0xc0, !PT ;  /* 0x0000004c0f0f7812 */ /* 0x000fe400078ec0ff */
[----:B------:R-:W-:Y:S02]  /*09f0*/  LOP3.LUT R9, R9, 0xc, RZ, 0xc0, !PT ;  /* 0x0000000c09097812 */ /* 0x000fe400078ec0ff */
[----:B------:R-:W-:-:S02]  /*0a00*/  LOP3.LUT R27, R27, 0x6c, RZ, 0xc0, !PT ;  /* 0x0000006c1b1b7812 */ /* 0x000fc400078ec0ff */
[----:B------:R-:W-:Y:S02]  /*0a10*/  FSEL R4, R4, RZ, P0 ;  /* 0x000000ff04047208 */ /* 0x000fe40000000000 */
[----:B------:R-:W-:Y:S01]  /*0a20*/  FSETP.GEU.AND P0, PT, R18, RZ, PT ;  /* 0x000000ff1200720b */ /* 0x000fe20003f0e000 */
[----:B------:R-:W-:Y:S01]  /*0a30*/  VIADD R11, R11, UR4 ;  /* 0x000000040b0b7c36 */ /* 0x000fe20008000000 */
[C---:B------:R-:W-:Y:S01]  /*0a40*/  LOP3.LUT R10, R0.reuse, 0x100, RZ, 0xfc, !PT ;  /* 0x00000100000a7812 */ /* 0x040fe200078efcff */
[----:B------:R-:W-:Y:S01]  /*0a50*/  VIADD R15, R15, UR4 ;  /* 0x000000040f0f7c36 */ /* 0x000fe20008000000 */
[----:B------:R-:W-:Y:S01]  /*0a60*/  FSETP.GEU.AND P3, PT, R19, RZ, PT ;  /* 0x000000ff1300720b */ /* 0x000fe20003f6e000 */
[----:B------:R-:W-:Y:S01]  /*0a70*/  IMAD R14, R0, 0x4, R25 ;  /* 0x00000004000e7824 */ /* 0x000fe200078e0219 */
[----:B------:R-:W-:Y:S01]  /*0a80*/  FSEL R25, R18, RZ, P0 ;  /* 0x000000ff12197208 */ /* 0x000fe20000000000 */
[----:B------:R-:W-:Y:S01]  /*0a90*/  VIADD R23, R9, UR4 ;  /* 0x0000000409177c36 */ /* 0x000fe20008000000 */
[----:B------:R-:W-:Y:S01]  /*0aa0*/  FSETP.GEU.AND P1, PT, R8, RZ, PT ;  /* 0x000000ff0800720b */ /* 0x000fe20003f2e000 */
[----:B------:R-:W-:Y:S01]  /*0ab0*/  VIADD R27, R27, UR4 ;  /* 0x000000041b1b7c36 */ /* 0x000fe20008000000 */
[----:B------:R-:W-:Y:S01]  /*0ac0*/  SHF.R.U32.HI R9, RZ, 0x3, R10 ;  /* 0x00000003ff097819 */ /* 0x000fe2000001160a */
[C---:B------:R-:W-:Y:S01]  /*0ad0*/  IMAD R10, R0.reuse, 0x4, R11 ;  /* 0x00000004000a7824 */ /* 0x040fe200078e020b */
[----:B------:R-:W-:Y:S01]  /*0ae0*/  FSETP.GEU.AND P0, PT, R13, RZ, PT ;  /* 0x000000ff0d00720b */ /* 0x000fe20003f0e000 */
[C---:B------:R-:W-:Y:S01]  /*0af0*/  IMAD R11, R0.reuse, 0x4, R15 ;  /* 0x00000004000b7824 */ /* 0x040fe200078e020f */
[----:B------:R-:W-:Y:S01]  /*0b00*/  FSETP.GEU.AND P2, PT, R21, RZ, PT ;  /* 0x000000ff1500720b */ /* 0x000fe20003f4e000 */
[----:B------:R-:W-:Y:S01]  /*0b10*/  IMAD R15, R0, 0x4, R27 ;  /* 0x00000004000f7824 */ /* 0x000fe200078e021b */
[----:B------:R-:W-:-:S02]  /*0b20*/  FSEL R18, R19, RZ, P3 ;  /* 0x000000ff13127208 */ /* 0x000fc40001800000 */
[----:B------:R-:W-:Y:S02]  /*0b30*/  FSEL R19, R8, RZ, P1 ;  /* 0x000000ff08137208 */ /* 0x000fe40000800000 */
[----:B------:R-:W-:Y:S02]  /*0b40*/  FSEL R27, R13, RZ, P0 ;  /* 0x000000ff0d1b7208 */ /* 0x000fe40000000000 */
[----:B------:R-:W-:Y:S02]  /*0b50*/  FSETP.GEU.AND P1, PT, R20, RZ, PT ;  /* 0x000000ff1400720b */ /* 0x000fe40003f2e000 */
[----:B------:R-:W-:Y:S02]  /*0b60*/  FSEL R26, R21, RZ, P2 ;  /* 0x000000ff151a7208 */ /* 0x000fe40001000000 */
[----:B------:R-:W-:Y:S01]  /*0b70*/  FSETP.GEU.AND P0, PT, R22, RZ, PT ;  /* 0x000000ff1600720b */ /* 0x000fe20003f0e000 */
[----:B------:R-:W-:Y:S01]  /*0b80*/  STS [R16], R4 ;  /* 0x0000000410007388 */ /* 0x000fe20000000800 */
[----:B------:R-:W-:-:S02]  /*0b90*/  FSEL R28, R20, RZ, P1 ;  /* 0x000000ff141c7208 */ /* 0x000fc40000800000 */
[----:B------:R-:W-:Y:S01]  /*0ba0*/  FSEL R22, R22, RZ, P0 ;  /* 0x000000ff16167208 */ /* 0x000fe20000000000 */
[----:B------:R-:W-:Y:S04]  /*0bb0*/  STS [R12+0x80], R25 ;  /* 0x000080190c007388 */ /* 0x000fe80000000800 */
[----:B------:R0:W-:Y:S04]  /*0bc0*/  STS [R7+0x100], R18 ;  /* 0x0001001207007388 */ /* 0x0001e80000000800 */
[----:B------:R-:W-:Y:S04]  /*0bd0*/  STS [R5+0x180], R26 ;  /* 0x0001801a05007388 */ /* 0x000fe80000000800 */
[----:B------:R-:W-:Y:S04]  /*0be0*/  STS [R16+0x40], R19 ;  /* 0x0000401310007388 */ /* 0x000fe80000000800 */
[----:B------:R1:W-:Y:S04]  /*0bf0*/  STS [R12+0xc0], R27 ;  /* 0x0000c01b0c007388 */ /* 0x0003e80000000800 */
[----:B------:R-:W-:Y:S04]  /*0c00*/  STS [R7+0x140], R28 ;  /* 0x0001401c07007388 */ /* 0x000fe80000000800 */
[----:B------:R2:W-:Y:S01]  /*0c10*/  STS [R5+0x1c0], R22 ;  /* 0x0001c01605007388 */ /* 0x0005e20000000800 */
[----:B------:R-:W-:Y:S01]  /*0c20*/  BAR.SYNC.DEFER_BLOCKING 0x0 ;  /* 0x0000000000007b1d */ /* 0x000fe20000010000 */
[----:B------:R-:W-:Y:S01]  /*0c30*/  IMAD R23, R0, 0x4, R23 ;  /* 0x0000000400177824 */ /* 0x000fe200078e0217 */
[----:B------:R-:W-:-:S02]  /*0c40*/  LOP3.LUT R24, R2, 0x8, RZ, 0xfc, !PT ;  /* 0x0000000802187812 */ /* 0x000fc400078efcff */
[----:B------:R-:W-:Y:S02]  /*0c50*/  LOP3.LUT R8, R2, 0xc, RZ, 0xfc, !PT ;  /* 0x0000000c02087812 */ /* 0x000fe400078efcff */
[----:B------:R-:W-:Y:S01]  /*0c60*/  LOP3.LUT R6, R0, 0x80, RZ, 0xfc, !PT ;  /* 0x0000008000067812 */ /* 0x000fe200078efcff */
[----:B0-----:R-:W-:Y:S01]  /*0c70*/  IMAD.HI R18, R24, 0x2aaaaaab, RZ ;  /* 0x2aaaaaab18127827 */ /* 0x001fe200078e02ff */
[----:B------:R-:W-:-:S03]  /*0c80*/  LOP3.LUT R13, R2, 0x4, RZ, 0xfc, !PT ;  /* 0x00000004020d7812 */ /* 0x000fc600078efcff */
[----:B------:R-:W-:Y:S01]  /*0c90*/  IMAD.HI R21, R8, 0x2aaaaaab, RZ ;  /* 0x2aaaaaab08157827 */ /* 0x000fe200078e02ff */
[----:B------:R-:W-:Y:S02]  /*0ca0*/  SHF.R.U32.HI R6, RZ, 0x3, R6 ;  /* 0x00000003ff067819 */ /* 0x000fe40000011606 */
[----:B-1----:R-:W-:Y:S01]  /*0cb0*/  LOP3.LUT R12, R2, 0x18, RZ, 0xfc, !PT ;  /* 0x00000018020c7812 */ /* 0x002fe200078efcff */
[----:B------:R-:W-:Y:S01]  /*0cc0*/  IMAD.HI R20, R13, 0x2aaaaaab, RZ ;  /* 0x2aaaaaab0d147827 */ /* 0x000fe200078e02ff */
[----:B------:R-:W-:Y:S02]  /*0cd0*/  SHF.R.U32.HI R19, RZ, 0x1f, R18 ;  /* 0x0000001fff137819 */ /* 0x000fe40000011612 */
[----:B------:R-:W-:Y:S01]  /*0ce0*/  SHF.R.U32.HI R4, RZ, 0x1f, R21 ;  /* 0x0000001fff047819 */ /* 0x000fe20000011615 */
[----:B------:R-:W0:Y:S01]  /*0cf0*/  LDS R23, [R23] ;  /* 0x0000000017177984 */ /* 0x000e220000000800 */
[----:B------:R-:W-:Y:S02]  /*0d00*/  LOP3.LUT R6, R6, 0x1c, RZ, 0xc0, !PT ;  /* 0x0000001c06067812 */ /* 0x000fe400078ec0ff */
[----:B------:R-:W-:-:S02]  /*0d10*/  LOP3.LUT R9, R9, 0x2c, RZ, 0xc0, !PT ;  /* 0x0000002c09097812 */ /* 0x000fc400078ec0ff */
[----:B------:R-:W-:Y:S01]  /*0d20*/  ISETP.GE.AND P0, PT, R3, 0x3c1, PT ;  /* 0x000003c10300780c */ /* 0x000fe20003f06270 */
[----:B--2---:R-:W-:Y:S01]  /*0d30*/  IMAD R22, R17, -0x180, R2 ;  /* 0xfffffe8011167824 */ /* 0x004fe200078e0202 */
[----:B------:R-:W-:Y:S01]  /*0d40*/  LEA.HI.SX32 R7, R18, R19, 0x1a ;  /* 0x0000001312077211 */ /* 0x000fe200078fd2ff */
[----:B------:R-:W-:Y:S01]  /*0d50*/  IMAD.HI R19, R12, 0x2aaaaaab, RZ ;  /* 0x2aaaaaab0c137827 */ /* 0x000fe200078e02ff */
[----:B------:R-:W-:Y:S01]  /*0d60*/  SHF.R.U32.HI R25, RZ, 0x1f, R20 ;  /* 0x0000001fff197819 */ /* 0x000fe20000011614 */
[----:B------:R-:W-:Y:S01]  /*0d70*/  LDS R10, [R10+0x600] ;  /* 0x000600000a0a7984 */ /* 0x000fe20000000800 */
[----:B------:R-:W-:Y:S01]  /*0d80*/  LEA.HI.SX32 R21, R21, R4, 0x1a ;  /* 0x0000000415157211 */ /* 0x000fe200078fd2ff */
[----:B------:R-:W-:Y:S01]  /*0d90*/  VIADD R6, R6, UR4 ;  /* 0x0000000406067c36 */ /* 0x000fe20008000000 */
[----:B------:R-:W1:Y:S01]  /*0da0*/  LDC.64 R4, c[0x0][0x238] ;  /* 0x00008e00ff047b82 */ /* 0x000e620000000a00 */
[----:B------:R-:W-:Y:S01]  /*0db0*/  VIADD R9, R9, UR4 ;  /* 0x0000000409097c36 */ /* 0x000fe20008000000 */
[----:B------:R-:W-:Y:S01]  /*0dc0*/  LEA.HI.SX32 R16, R20, R25, 0x1a ;  /* 0x0000001914107211 */ /* 0x000fe200078fd2ff */
[C---:B------:R-:W-:Y:S01]  /*0dd0*/  IMAD R6, R0.reuse, 0x4, R6 ;  /* 0x0000000400067824 */ /* 0x040fe200078e0206 */
[----:B------:R-:W-:Y:S01]  /*0de0*/  SHF.R.U32.HI R18, RZ, 0x1f, R19 ;  /* 0x0000001fff127819 */ /* 0x000fe20000011613 */
[----:B------:R-:W-:Y:S01]  /*0df0*/  IMAD R9, R0, 0x4, R9 ;  /* 0x0000000400097824 */ /* 0x000fe200078e0209 */
[----:B------:R-:W-:Y:S01]  /*0e00*/  ISETP.LT.AND P6, PT, R13, 0x600, !P0 ;  /* 0x000006000d00780c */ /* 0x000fe200047c1270 */
[----:B------:R-:W-:Y:S01]  /*0e10*/  IMAD R20, R16, -0x180, R13 ;  /* 0xfffffe8010147824 */ /* 0x000fe200078e020d */
[----:B------:R-:W-:Y:S01]  /*0e20*/  LOP3.LUT R29, R0, 0x380, RZ, 0xfc, !PT ;  /* 0x00000380001d7812 */ /* 0x000fe200078efcff */
[----:B------:R-:W-:Y:S01]  /*0e30*/  LDS R11, [R11+0x800] ;  /* 0x000800000b0b7984 */ /* 0x000fe20000000800 */
[----:B------:R-:W-:-:S02]  /*0e40*/  LOP3.LUT R13, R2, 0x14, RZ, 0xfc, !PT ;  /* 0x00000014020d7812 */ /* 0x000fc400078efcff */
[----:B------:R-:W-:Y:S01]  /*0e50*/  LEA.HI.SX32 R19, R19, R18, 0x1a ;  /* 0x0000001213137211 */ /* 0x000fe200078fd2ff */
[--C-:B------:R-:W-:Y:S01]  /*0e60*/  IMAD R22, R22, 0x3c1, R3.reuse ;  /* 0x000003c116167824 */ /* 0x100fe200078e0203 */
[----:B------:R1:W2:Y:S01]  /*0e70*/  LDS R18, [R6+0x200] ;  /* 0x0002000006127984 */ /* 0x0002a20000000800 */
[----:B------:R-:W-:Y:S01]  /*0e80*/  IMAD R27, R20, 0x3c1, R3 ;  /* 0x000003c1141b7824 */ /* 0x000fe200078e0203 */
[----:B------:R-:W-:Y:S02]  /*0e90*/  SHF.R.U32.HI R29, RZ, 0x3, R29 ;  /* 0x00000003ff1d7819 */ /* 0x000fe4000001161d */
[----:B------:R-:W3:Y:S01]  /*0ea0*/  LDS R9, [R9+0x400] ;  /* 0x0004000009097984 */ /* 0x000ee20000000800 */
[----:B------:R-:W-:-:S03]  /*0eb0*/  IMAD.HI R20, R13, 0x2aaaaaab, RZ ;  /* 0x2aaaaaab0d147827 */ /* 0x000fc600078e02ff */
[----:B------:R-:W4:Y:S01]  /*0ec0*/  LDS R14, [R14+0xa00] ;  /* 0x000a00000e0e7984 */ /* 0x000f220000000800 */
[----:B------:R-:W-:Y:S01]  /*0ed0*/  IMAD R25, R17, 0xff440, R22 ;  /* 0x000ff44011197824 */ /* 0x000fe200078e0216 */
[----:B------:R-:W-:Y:S01]  /*0ee0*/  LOP3.LUT R29, R29, 0x7c, RZ, 0xc0, !PT ;  /* 0x0000007c1d1d7812 */ /* 0x000fe200078ec0ff */
[----:B------:R-:W-:Y:S01]  /*0ef0*/  IMAD R17, R16, 0xff440, R27 ;  /* 0x000ff44010117824 */ /* 0x000fe200078e021b */
[----:B------:R-:W5:Y:S01]  /*0f00*/  LDS R15, [R15+0xc00] ;  /* 0x000c00000f0f7984 */ /* 0x000f620000000800 */
[----:B------:R-:W-:Y:S01]  /*0f10*/  IMAD R22, R7, -0x180, R24 ;  /* 0xfffffe8007167824 */ /* 0x000fe200078e0218 */
[C---:B------:R-:W-:Y:S02]  /*0f20*/  ISETP.LT.AND P2, PT, R2.reuse, 0x600, !P0 ;  /* 0x000006000200780c */ /* 0x040fe40004741270 */
[----:B------:R-:W-:Y:S01]  /*0f30*/  LOP3.LUT R16, R2, 0x10, RZ, 0xfc, !PT ;  /* 0x0000001002107812 */ /* 0x000fe200078efcff */
[----:B------:R-:W-:Y:S01]  /*0f40*/  IMAD R22, R22, 0x3c1, R3 ;  /* 0x000003c116167824 */ /* 0x000fe200078e0203 */
[----:B------:R-:W-:Y:S01]  /*0f50*/  SHF.R.U32.HI R27, RZ, 0x1f, R20 ;  /* 0x0000001fff1b7819 */ /* 0x000fe20000011614 */
[----:B------:R-:W-:Y:S01]  /*0f60*/  VIADD R29, R29, UR4 ;  /* 0x000000041d1d7c36 */ /* 0x000fe20008000000 */
[----:B------:R-:W-:Y:S01]  /*0f70*/  ISETP.LT.AND P1, PT, R24, 0x600, !P0 ;  /* 0x000006001800780c */ /* 0x000fe20004721270 */
[----:B------:R-:W-:Y:S01]  /*0f80*/  IMAD.HI R24, R16, 0x2aaaaaab, RZ ;  /* 0x2aaaaaab10187827 */ /* 0x000fe200078e02ff */
[----:B------:R-:W-:-:S03]  /*0f90*/  LEA.HI.SX32 R20, R20, R27, 0x1a ;  /* 0x0000001b14147211 */ /* 0x000fc600078fd2ff */
[----:B------:R-:W-:Y:S02]  /*0fa0*/  IMAD R27, R7, 0xff440, R22 ;  /* 0x000ff440071b7824 */ /* 0x000fe400078e0216 */
[----:B-1----:R-:W-:-:S04]  /*0fb0*/  IMAD.WIDE R6, R25, 0x4, R4 ;  /* 0x0000000419067825 */ /* 0x002fc800078e0204 */
[----:B------:R-:W-:Y:S01]  /*0fc0*/  IMAD R0, R0, 0x4, R29 ;  /* 0x0000000400007824 */ /* 0x000fe200078e021d */
[----:B------:R-:W-:Y:S01]  /*0fd0*/  SHF.R.U32.HI R29, RZ, 0x1f, R24 ;  /* 0x0000001fff1d7819 */ /* 0x000fe20000011618 */
[----:B0-----:R0:W-:Y:S01]  /*0fe0*/  @P2 STG.E desc[UR6][R6.64], R23 ;  /* 0x0000001706002986 */ /* 0x0011e2000c101906 */
[----:B------:R-:W-:Y:S01]  /*0ff0*/  ISETP.LT.AND P2, PT, R8, 0x600, !P0 ;  /* 0x000006000800780c */ /* 0x000fe20004741270 */
[----:B------:R-:W-:Y:S01]  /*1000*/  IMAD R8, R21, -0x180, R8 ;  /* 0xfffffe8015087824 */ /* 0x000fe200078e0208 */
[----:B------:R-:W-:Y:S02]  /*1010*/  LEA.HI.SX32 R25, R24, R29, 0x1a ;  /* 0x0000001d18197211 */ /* 0x000fe400078fd2ff */
[----:B------:R-:W-:Y:S01]  /*1020*/  ISETP.LT.AND P5, PT, R16, 0x600, !P0 ;  /* 0x000006001000780c */ /* 0x000fe200047a1270 */
[----:B------:R-:W-:Y:S01]  /*1030*/  IMAD R22, R8, 0x3c1, R3 ;  /* 0x000003c108167824 */ /* 0x000fe200078e0203 */
[----:B------:R-:W-:Y:S01]  /*1040*/  ISETP.LT.AND P3, PT, R12, 0x600, !P0 ;  /* 0x000006000c00780c */ /* 0x000fe20004761270 */
[----:B------:R-:W-:-:S02]  /*1050*/  IMAD R16, R25, -0x180, R16 ;  /* 0xfffffe8019107824 */ /* 0x000fc400078e0210 */
[----:B------:R-:W-:Y:S02]  /*1060*/  IMAD R12, R19, -0x180, R12 ;  /* 0xfffffe80130c7824 */ /* 0x000fe400078e020c */
[----:B------:R-:W-:Y:S01]  /*1070*/  IMAD R8, R20, -0x180, R13 ;  /* 0xfffffe8014087824 */ /* 0x000fe200078e020d */
[----:B------:R-:W-:Y:S01]  /*1080*/  LOP3.LUT R2, R2, 0x1c, RZ, 0xfc, !PT ;  /* 0x0000001c02027812 */ /* 0x000fe200078efcff */
[--C-:B------:R-:W-:Y:S01]  /*1090*/  IMAD R16, R16, 0x3c1, R3.reuse ;  /* 0x000003c110107824 */ /* 0x100fe200078e0203 */
[----:B------:R-:W-:Y:S01]  /*10a0*/  ISETP.LT.AND P4, PT, R13, 0x600, !P0 ;  /* 0x000006000d00780c */ /* 0x000fe20004781270 */
[--C-:B------:R-:W-:Y:S02]  /*10b0*/  IMAD R12, R12, 0x3c1, R3.reuse ;  /* 0x000003c10c0c7824 */ /* 0x100fe400078e0203 */
[----:B------:R-:W-:Y:S01]  /*10c0*/  IMAD R13, R8, 0x3c1, R3 ;  /* 0x000003c1080d7824 */ /* 0x000fe200078e0203 */
[----:B------:R-:W-:Y:S01]  /*10d0*/  ISETP.LT.AND P0, PT, R2, 0x600, !P0 ;  /* 0x000006000200780c */ /* 0x000fe20004701270 */
[----:B------:R-:W-:-:S02]  /*10e0*/  IMAD R21, R21, 0xff440, R22 ;  /* 0x000ff44015157824 */ /* 0x000fc400078e0216 */
[----:B0-----:R-:W-:-:S04]  /*10f0*/  IMAD.WIDE R6, R17, 0x4, R4 ;  /* 0x0000000411067825 */ /* 0x001fc800078e0204 */
[----:B------:R-:W-:Y:S02]  /*1100*/  IMAD R25, R25, 0xff440, R16 ;  /* 0x000ff44019197824 */ /* 0x000fe400078e0210 */
[----:B------:R-:W-:Y:S02]  /*1110*/  IMAD R19, R19, 0xff440, R12 ;  /* 0x000ff44013137824 */ /* 0x000fe400078e020c */
[----:B------:R-:W-:Y:S02]  /*1120*/  IMAD R17, R20, 0xff440, R13 ;  /* 0x000ff44014117824 */ /* 0x000fe400078e020d */
[--C-:B------:R-:W-:Y:S01]  /*1130*/  IMAD.WIDE R12, R27, 0x4, R4.reuse ;  /* 0x000000041b0c7825 */ /* 0x100fe200078e0204 */
[----:B--2---:R0:W-:Y:S03]  /*1140*/  @P6 STG.E desc[UR6][R6.64], R18 ;  /* 0x0000001206006986 */ /* 0x0041e6000c101906 */
[--C-:B------:R-:W-:Y:S01]  /*1150*/  IMAD.WIDE R22, R21, 0x4, R4.reuse ;  /* 0x0000000415167825 */ /* 0x100fe200078e0204 */
[----:B---3--:R0:W-:Y:S03]  /*1160*/  @P1 STG.E desc[UR6][R12.64], R9 ;  /* 0x000000090c001986 */ /* 0x0081e6000c101906 */
[--C-:B------:R-:W-:Y:S01]  /*1170*/  IMAD.WIDE R20, R25, 0x4, R4.reuse ;  /* 0x0000000419147825 */ /* 0x100fe200078e0204 */
[----:B------:R0:W-:Y:S03]  /*1180*/  @P2 STG.E desc[UR6][R22.64], R10 ;  /* 0x0000000a16002986 */ /* 0x0001e6000c101906 */
[--C-:B------:R-:W-:Y:S01]  /*1190*/  IMAD.WIDE R16, R17, 0x4, R4.reuse ;  /* 0x0000000411107825 */ /* 0x100fe200078e0204 */
[----:B------:R0:W-:Y:S03]  /*11a0*/  @P5 STG.E desc[UR6][R20.64], R11 ;  /* 0x0000000b14005986 */ /* 0x0001e6000c101906 */
[----:B------:R-:W-:Y:S01]  /*11b0*/  IMAD.WIDE R24, R19, 0x4, R4 ;  /* 0x0000000413187825 */ /* 0x000fe200078e0204 */
[----:B----4-:R0:W-:Y:S04]  /*11c0*/  @P4 STG.E desc[UR6][R16.64], R14 ;  /* 0x0000000e10004986 */ /* 0x0101e8000c101906 */
[----:B-----5:R0:W-:Y:S02]  /*11d0*/  @P3 STG.E desc[UR6][R24.64], R15 ;  /* 0x0000000f18003986 */ /* 0x0201e4000c101906 */
[----:B0-----:R-:W-:Y:S05]  /*11e0*/  @!P0 EXIT ;  /* 0x000000000000894d */ /* 0x001fea0003800000 */
[----:B0-----:R-:W0:Y:S01]  /*11f0*/  LDS R9, [R0+0xe00] ;  /* 0x000e000000097984 */ /* 0x001e220000000800 */
[----:B------:R-:W-:-:S05]  /*1200*/  IMAD.HI R6, R2, 0x2aaaaaab, RZ ;  /* 0x2aaaaaab02067827 */ /* 0x000fca00078e02ff */
[----:B------:R-:W-:-:S04]  /*1210*/  SHF.R.U32.HI R7, RZ, 0x1f, R6 ;  /* 0x0000001fff077819 */ /* 0x000fc80000011606 */
[----:B------:R-:W-:-:S05]  /*1220*/  LEA.HI.SX32 R7, R6, R7, 0x1a ;  /* 0x0000000706077211 */ /* 0x000fca00078fd2ff */
[----:B------:R-:W-:-:S04]  /*1230*/  IMAD R2, R7, -0x180, R2 ;  /* 0xfffffe8007027824 */ /* 0x000fc800078e0202 */
[----:B------:R-:W-:-:S04]  /*1240*/  IMAD R2, R2, 0x3c1, R3 ;  /* 0x000003c102027824 */ /* 0x000fc800078e0203 */
[----:B------:R-:W-:-:S04]  /*1250*/  IMAD R7, R7, 0xff440, R2 ;  /* 0x000ff44007077824 */ /* 0x000fc800078e0202 */
[----:B------:R-:W-:-:S05]  /*1260*/  IMAD.WIDE R4, R7, 0x4, R4 ;  /* 0x0000000407047825 */ /* 0x000fca00078e0204 */
[----:B0-----:R-:W-:Y:S01]  /*1270*/  STG.E desc[UR6][R4.64], R9 ;  /* 0x0000000904007986 */ /* 0x001fe2000c101906 */
[----:B------:R-:W-:Y:S05]  /*1280*/  EXIT ;  /* 0x000000000000794d */ /* 0x000fea0003800000 */
.L_x_0:
[----:B------:R-:W-:-:S00]  /*1290*/  BRA `(.L_x_0) ;  /* 0xfffffffc00fc7947 */ /* 0x000fc0000383ffff */
[----:B------:R-:W-:-:S00]  /*12a0*/  NOP ;  /* 0x0000000000007918 */ /* 0x000fc00000000000 */
        /* <DEDUP_REMOVED lines=13> */
.L_x_1:


//--------------------- .nv.global.init           --------------------------
	.section	.nv.global.init,"aw",@progbits
.nv.global.init:
	.type		_$_str,@object
	.size		_$_str,(_$_str_$_2 - _$_str)
_$_str:
        /*0000*/ 	.byte	0x5f, 0x5f, 0x43, 0x55, 0x44, 0x41, 0x5f, 0x46, 0x54, 0x5a, 0x00
	.type		_$_str_$_2,@object
	.size		_$_str_$_2,(.L_1 - _$_str_$_2)
_$_str_$_2:
        /*000b*/ 	.byte	0x5f, 0x5f, 0x43, 0x55, 0x44, 0x41, 0x5f, 0x50, 0x52, 0x45, 0x43, 0x5f, 0x53, 0x51, 0x52, 0x54
        /*001b*/ 	.byte	0x00
.L_1:


//--------------------- .nv.shared.triton_poi_fused__native_batch_norm_legit_no_training_relu_6 --------------------------
	.section	.nv.shared.triton_poi_fused__native_batch_norm_legit_no_training_relu_6,"aw",@nobits
	.sectionflags	@""
	.align	16
	.zero		1024


//--------------------- .nv.constant0.triton_poi_fused__native_batch_norm_legit_no_training_relu_6 --------------------------
	.section	.nv.constant0.triton_poi_fused__native_batch_norm_legit_no_training_relu_6,"a",@progbits
	.sectionflags	@""
	.align	4
.nv.constant0.triton_poi_fused__native_batch_norm_legit_no_training_relu_6:
	.zero		584
